//
// Generated by NVIDIA NVVM Compiler
//
// Compiler Build ID: CL-36424714
// Cuda compilation tools, release 13.0, V13.0.88
// Based on NVVM 20.0.0
//

.version 9.0
.target sm_100
.address_size 64

	// .globl	candidate3
// _ZZ10candidate3E15pad_temp_shared has been demoted
// _ZZ10candidate3E13kernel_shared has been demoted

.visible .entry candidate3(
	.param .u64 .ptr .align 1 candidate3_param_0,
	.param .u64 .ptr .align 1 candidate3_param_1,
	.param .u64 .ptr .align 1 candidate3_param_2
)
.maxntid 256
{
	.reg .pred 	%p<6>;
	.reg .b16 	%rs<3>;
	.reg .b32 	%r<61>;
	.reg .b32 	%f<254>;
	.reg .b64 	%rd<16>;
	// demoted variable
	.shared .align 4 .b8 _ZZ10candidate3E15pad_temp_shared[16384];
	// demoted variable
	.shared .align 4 .b8 _ZZ10candidate3E13kernel_shared[32768];
	mov.u32 	%r12, %tid.x;
	mov.u32 	%r13, %ctaid.x;
	mul.hi.u32 	%r14, %r13, -1840700269;
	shr.u32 	%r15, %r14, 2;
	mul.lo.s32 	%r1, %r15, 448;
	mul.lo.s32 	%r16, %r15, 7;
	sub.s32 	%r17, %r13, %r16;
	shl.b32 	%r2, %r17, 3;
	shr.u32 	%r18, %r12, 2;
	and.b32  	%r3, %r18, 3;
	shr.u32 	%r4, %r12, 4;
	mov.b32 	%r58, 0;
	mov.pred 	%p5, -1;
	mov.f32 	%f222, 0f00000000;
	mov.f32 	%f223, %f222;
	mov.f32 	%f224, %f222;
	mov.f32 	%f225, %f222;
	mov.f32 	%f226, %f222;
	mov.f32 	%f227, %f222;
	mov.f32 	%f228, %f222;
	mov.f32 	%f229, %f222;
	mov.f32 	%f230, %f222;
	mov.f32 	%f231, %f222;
	mov.f32 	%f232, %f222;
	mov.f32 	%f233, %f222;
	mov.f32 	%f234, %f222;
	mov.f32 	%f235, %f222;
	mov.f32 	%f236, %f222;
	mov.f32 	%f237, %f222;
	mov.f32 	%f238, %f222;
	mov.f32 	%f239, %f222;
	mov.f32 	%f240, %f222;
	mov.f32 	%f241, %f222;
	mov.f32 	%f242, %f222;
	mov.f32 	%f243, %f222;
	mov.f32 	%f244, %f222;
	mov.f32 	%f245, %f222;
	mov.f32 	%f246, %f222;
	mov.f32 	%f247, %f222;
	mov.f32 	%f248, %f222;
	mov.f32 	%f249, %f222;
	mov.f32 	%f250, %f222;
	mov.f32 	%f251, %f222;
	mov.f32 	%f252, %f222;
	mov.f32 	%f253, %f222;
$L__BB0_1:
	mov.pred 	%p1, %p5;
	ld.param.u64 	%rd14, [candidate3_param_1];
	ld.param.u64 	%rd13, [candidate3_param_0];
	shl.b32 	%r20, %r3, 6;
	mov.u32 	%r21, %tid.x;
	cvt.u16.u32 	%rs1, %r21;
	and.b16  	%rs2, %rs1, 3;
	mul.wide.u16 	%r22, %rs2, 8;
	or.b32  	%r23, %r20, %r22;
	mov.u32 	%r24, _ZZ10candidate3E15pad_temp_shared;
	add.s32 	%r25, %r23, %r24;
	add.s32 	%r59, %r25, 36;
	bar.sync 	0;
	shr.u32 	%r26, %r21, 6;
	mul.lo.s32 	%r27, %r26, 3136;
	and.b32  	%r28, %r21, 7;
	or.b32  	%r29, %r27, %r28;
	add.s32 	%r30, %r29, %r1;
	add.s32 	%r31, %r30, %r2;
	shr.u32 	%r32, %r21, 3;
	and.b32  	%r33, %r32, 7;
	mad.lo.s32 	%r34, %r33, 56, %r31;
	mad.lo.s32 	%r35, %r58, 200704, %r34;
	cvta.to.global.u64 	%rd4, %rd13;
	mul.wide.u32 	%rd5, %r35, 4;
	add.s64 	%rd6, %rd4, %rd5;
	ld.global.nc.f32 	%f98, [%rd6];
	shl.b32 	%r36, %r21, 2;
	add.s32 	%r37, %r24, %r36;
	st.shared.f32 	[%r37], %f98;
	ld.global.nc.f32 	%f99, [%rd6+50176];
	st.shared.f32 	[%r37+1024], %f99;
	ld.global.nc.f32 	%f100, [%rd6+100352];
	st.shared.f32 	[%r37+2048], %f100;
	ld.global.nc.f32 	%f101, [%rd6+150528];
	st.shared.f32 	[%r37+3072], %f101;
	ld.global.nc.f32 	%f102, [%rd6+200704];
	st.shared.f32 	[%r37+4096], %f102;
	ld.global.nc.f32 	%f103, [%rd6+250880];
	st.shared.f32 	[%r37+5120], %f103;
	ld.global.nc.f32 	%f104, [%rd6+301056];
	st.shared.f32 	[%r37+6144], %f104;
	ld.global.nc.f32 	%f105, [%rd6+351232];
	st.shared.f32 	[%r37+7168], %f105;
	ld.global.nc.f32 	%f106, [%rd6+401408];
	st.shared.f32 	[%r37+8192], %f106;
	ld.global.nc.f32 	%f107, [%rd6+451584];
	st.shared.f32 	[%r37+9216], %f107;
	ld.global.nc.f32 	%f108, [%rd6+501760];
	st.shared.f32 	[%r37+10240], %f108;
	ld.global.nc.f32 	%f109, [%rd6+551936];
	st.shared.f32 	[%r37+11264], %f109;
	ld.global.nc.f32 	%f110, [%rd6+602112];
	st.shared.f32 	[%r37+12288], %f110;
	ld.global.nc.f32 	%f111, [%rd6+652288];
	st.shared.f32 	[%r37+13312], %f111;
	ld.global.nc.f32 	%f112, [%rd6+702464];
	st.shared.f32 	[%r37+14336], %f112;
	ld.global.nc.f32 	%f113, [%rd6+752640];
	st.shared.f32 	[%r37+15360], %f113;
	shl.b32 	%r38, %r58, 6;
	shl.b32 	%r39, %r21, 1;
	and.b32  	%r40, %r39, 384;
	and.b32  	%r41, %r21, 63;
	or.b32  	%r42, %r40, %r41;
	add.s32 	%r43, %r42, %r38;
	cvta.to.global.u64 	%rd7, %rd14;
	mul.wide.u32 	%rd8, %r43, 4;
	add.s64 	%rd9, %rd7, %rd8;
	ld.global.nc.f32 	%f114, [%rd9];
	mov.u32 	%r44, _ZZ10candidate3E13kernel_shared;
	add.s32 	%r45, %r44, %r36;
	st.shared.f32 	[%r45], %f114;
	ld.global.nc.f32 	%f115, [%rd9+2048];
	st.shared.f32 	[%r45+1024], %f115;
	ld.global.nc.f32 	%f116, [%rd9+4096];
	st.shared.f32 	[%r45+2048], %f116;
	ld.global.nc.f32 	%f117, [%rd9+6144];
	st.shared.f32 	[%r45+3072], %f117;
	ld.global.nc.f32 	%f118, [%rd9+8192];
	st.shared.f32 	[%r45+4096], %f118;
	ld.global.nc.f32 	%f119, [%rd9+10240];
	st.shared.f32 	[%r45+5120], %f119;
	ld.global.nc.f32 	%f120, [%rd9+12288];
	st.shared.f32 	[%r45+6144], %f120;
	ld.global.nc.f32 	%f121, [%rd9+14336];
	st.shared.f32 	[%r45+7168], %f121;
	ld.global.nc.f32 	%f122, [%rd9+16384];
	st.shared.f32 	[%r45+8192], %f122;
	ld.global.nc.f32 	%f123, [%rd9+18432];
	st.shared.f32 	[%r45+9216], %f123;
	ld.global.nc.f32 	%f124, [%rd9+20480];
	st.shared.f32 	[%r45+10240], %f124;
	ld.global.nc.f32 	%f125, [%rd9+22528];
	st.shared.f32 	[%r45+11264], %f125;
	ld.global.nc.f32 	%f126, [%rd9+24576];
	st.shared.f32 	[%r45+12288], %f126;
	ld.global.nc.f32 	%f127, [%rd9+26624];
	st.shared.f32 	[%r45+13312], %f127;
	ld.global.nc.f32 	%f128, [%rd9+28672];
	st.shared.f32 	[%r45+14336], %f128;
	ld.global.nc.f32 	%f129, [%rd9+30720];
	st.shared.f32 	[%r45+15360], %f129;
	ld.global.nc.f32 	%f130, [%rd9+32768];
	st.shared.f32 	[%r45+16384], %f130;
	ld.global.nc.f32 	%f131, [%rd9+34816];
	st.shared.f32 	[%r45+17408], %f131;
	ld.global.nc.f32 	%f132, [%rd9+36864];
	st.shared.f32 	[%r45+18432], %f132;
	ld.global.nc.f32 	%f133, [%rd9+38912];
	st.shared.f32 	[%r45+19456], %f133;
	ld.global.nc.f32 	%f134, [%rd9+40960];
	st.shared.f32 	[%r45+20480], %f134;
	ld.global.nc.f32 	%f135, [%rd9+43008];
	st.shared.f32 	[%r45+21504], %f135;
	ld.global.nc.f32 	%f136, [%rd9+45056];
	st.shared.f32 	[%r45+22528], %f136;
	ld.global.nc.f32 	%f137, [%rd9+47104];
	st.shared.f32 	[%r45+23552], %f137;
	ld.global.nc.f32 	%f138, [%rd9+49152];
	st.shared.f32 	[%r45+24576], %f138;
	ld.global.nc.f32 	%f139, [%rd9+51200];
	st.shared.f32 	[%r45+25600], %f139;
	ld.global.nc.f32 	%f140, [%rd9+53248];
	st.shared.f32 	[%r45+26624], %f140;
	ld.global.nc.f32 	%f141, [%rd9+55296];
	st.shared.f32 	[%r45+27648], %f141;
	ld.global.nc.f32 	%f142, [%rd9+57344];
	st.shared.f32 	[%r45+28672], %f142;
	ld.global.nc.f32 	%f143, [%rd9+59392];
	st.shared.f32 	[%r45+29696], %f143;
	ld.global.nc.f32 	%f144, [%rd9+61440];
	st.shared.f32 	[%r45+30720], %f144;
	ld.global.nc.f32 	%f145, [%rd9+63488];
	st.shared.f32 	[%r45+31744], %f145;
	bar.sync 	0;
	mov.b32 	%r60, 16384;
$L__BB0_2:
	shl.b32 	%r46, %r4, 9;
	mov.u32 	%r47, _ZZ10candidate3E13kernel_shared;
	add.s32 	%r48, %r47, %r46;
	add.s32 	%r49, %r48, %r60;
	ld.shared.f32 	%f146, [%r49+-16384];
	ld.shared.f32 	%f147, [%r49+-8192];
	ld.shared.f32 	%f148, [%r49];
	ld.shared.f32 	%f149, [%r49+8192];
	ld.shared.f32 	%f150, [%r59+-36];
	fma.rn.f32 	%f253, %f150, %f146, %f253;
	fma.rn.f32 	%f245, %f150, %f147, %f245;
	fma.rn.f32 	%f237, %f150, %f148, %f237;
	fma.rn.f32 	%f229, %f150, %f149, %f229;
	ld.shared.f32 	%f151, [%r59+-4];
	fma.rn.f32 	%f251, %f151, %f146, %f251;
	fma.rn.f32 	%f243, %f151, %f147, %f243;
	fma.rn.f32 	%f235, %f151, %f148, %f235;
	fma.rn.f32 	%f227, %f151, %f149, %f227;
	ld.shared.f32 	%f152, [%r59+-32];
	fma.rn.f32 	%f252, %f152, %f146, %f252;
	fma.rn.f32 	%f244, %f152, %f147, %f244;
	fma.rn.f32 	%f236, %f152, %f148, %f236;
	fma.rn.f32 	%f228, %f152, %f149, %f228;
	ld.shared.f32 	%f153, [%r59];
	fma.rn.f32 	%f250, %f153, %f146, %f250;
	fma.rn.f32 	%f242, %f153, %f147, %f242;
	fma.rn.f32 	%f234, %f153, %f148, %f234;
	fma.rn.f32 	%f226, %f153, %f149, %f226;
	ld.shared.f32 	%f154, [%r49+-16128];
	ld.shared.f32 	%f155, [%r49+-7936];
	ld.shared.f32 	%f156, [%r49+256];
	ld.shared.f32 	%f157, [%r49+8448];
	fma.rn.f32 	%f249, %f150, %f154, %f249;
	fma.rn.f32 	%f241, %f150, %f155, %f241;
	fma.rn.f32 	%f233, %f150, %f156, %f233;
	fma.rn.f32 	%f225, %f150, %f157, %f225;
	fma.rn.f32 	%f247, %f151, %f154, %f247;
	fma.rn.f32 	%f239, %f151, %f155, %f239;
	fma.rn.f32 	%f231, %f151, %f156, %f231;
	fma.rn.f32 	%f223, %f151, %f157, %f223;
	fma.rn.f32 	%f248, %f152, %f154, %f248;
	fma.rn.f32 	%f240, %f152, %f155, %f240;
	fma.rn.f32 	%f232, %f152, %f156, %f232;
	fma.rn.f32 	%f224, %f152, %f157, %f224;
	fma.rn.f32 	%f246, %f153, %f154, %f246;
	fma.rn.f32 	%f238, %f153, %f155, %f238;
	fma.rn.f32 	%f230, %f153, %f156, %f230;
	fma.rn.f32 	%f222, %f153, %f157, %f222;
	add.s32 	%r60, %r60, 4;
	add.s32 	%r59, %r59, 256;
	setp.ne.s32 	%p3, %r60, 16640;
	@%p3 bra 	$L__BB0_2;
	mov.b32 	%r58, 1;
	mov.pred 	%p5, 0;
	@%p1 bra 	$L__BB0_1;
	ld.param.u64 	%rd15, [candidate3_param_2];
	cvta.to.global.u64 	%rd10, %rd15;
	mad.lo.s32 	%r51, %r4, 6272, %r1;
	add.s32 	%r52, %r51, %r2;
	mov.u32 	%r53, %tid.x;
	shl.b32 	%r54, %r53, 1;
	and.b32  	%r55, %r54, 6;
	add.s32 	%r56, %r52, %r55;
	mad.lo.s32 	%r57, %r3, 112, %r56;
	max.f32 	%f158, %f253, 0f00000000;
	mul.wide.u32 	%rd11, %r57, 4;
	add.s64 	%rd12, %rd10, %rd11;
	st.global.f32 	[%rd12], %f158;
	max.f32 	%f159, %f245, 0f00000000;
	st.global.f32 	[%rd12+401408], %f159;
	max.f32 	%f160, %f237, 0f00000000;
	st.global.f32 	[%rd12+802816], %f160;
	max.f32 	%f161, %f229, 0f00000000;
	st.global.f32 	[%rd12+1204224], %f161;
	max.f32 	%f162, %f252, 0f00000000;
	st.global.f32 	[%rd12+4], %f162;
	max.f32 	%f163, %f244, 0f00000000;
	st.global.f32 	[%rd12+401412], %f163;
	max.f32 	%f164, %f236, 0f00000000;
	st.global.f32 	[%rd12+802820], %f164;
	max.f32 	%f165, %f228, 0f00000000;
	st.global.f32 	[%rd12+1204228], %f165;
	max.f32 	%f166, %f251, 0f00000000;
	st.global.f32 	[%rd12+224], %f166;
	max.f32 	%f167, %f243, 0f00000000;
	st.global.f32 	[%rd12+401632], %f167;
	max.f32 	%f168, %f235, 0f00000000;
	st.global.f32 	[%rd12+803040], %f168;
	max.f32 	%f169, %f227, 0f00000000;
	st.global.f32 	[%rd12+1204448], %f169;
	max.f32 	%f170, %f250, 0f00000000;
	st.global.f32 	[%rd12+228], %f170;
	max.f32 	%f171, %f242, 0f00000000;
	st.global.f32 	[%rd12+401636], %f171;
	max.f32 	%f172, %f234, 0f00000000;
	st.global.f32 	[%rd12+803044], %f172;
	max.f32 	%f173, %f226, 0f00000000;
	st.global.f32 	[%rd12+1204452], %f173;
	max.f32 	%f174, %f249, 0f00000000;
	st.global.f32 	[%rd12+12544], %f174;
	max.f32 	%f175, %f241, 0f00000000;
	st.global.f32 	[%rd12+413952], %f175;
	max.f32 	%f176, %f233, 0f00000000;
	st.global.f32 	[%rd12+815360], %f176;
	max.f32 	%f177, %f225, 0f00000000;
	st.global.f32 	[%rd12+1216768], %f177;
	max.f32 	%f178, %f248, 0f00000000;
	st.global.f32 	[%rd12+12548], %f178;
	max.f32 	%f179, %f240, 0f00000000;
	st.global.f32 	[%rd12+413956], %f179;
	max.f32 	%f180, %f232, 0f00000000;
	st.global.f32 	[%rd12+815364], %f180;
	max.f32 	%f181, %f224, 0f00000000;
	st.global.f32 	[%rd12+1216772], %f181;
	max.f32 	%f182, %f247, 0f00000000;
	st.global.f32 	[%rd12+12768], %f182;
	max.f32 	%f183, %f239, 0f00000000;
	st.global.f32 	[%rd12+414176], %f183;
	max.f32 	%f184, %f231, 0f00000000;
	st.global.f32 	[%rd12+815584], %f184;
	max.f32 	%f185, %f223, 0f00000000;
	st.global.f32 	[%rd12+1216992], %f185;
	max.f32 	%f186, %f246, 0f00000000;
	st.global.f32 	[%rd12+12772], %f186;
	max.f32 	%f187, %f238, 0f00000000;
	st.global.f32 	[%rd12+414180], %f187;
	max.f32 	%f188, %f230, 0f00000000;
	st.global.f32 	[%rd12+815588], %f188;
	max.f32 	%f189, %f222, 0f00000000;
	st.global.f32 	[%rd12+1216996], %f189;
	ret;

}


// ===== COMPILED SASS (sm_100) =====

	.target	sm_100

	.elftype	@"ET_EXEC"


//--------------------- .note.nv.tkinfo           --------------------------
	.section	.note.nv.tkinfo,"",@"SHT_NOTE"
	.sectionflags	@"SHF_NOTE_NV_TKINFO"
	.tkinfo
        /*0018*/ 	.word	0x00000002
        /*0030*/ 	.string	""
        /*0030*/ 	.string	"ptxas"
        /*0030*/ 	.string	"Cuda compilation tools, release 13.0, V13.0.88"
        /*0030*/ 	.string	"Build cuda_13.0.r13.0/compiler.36424714_0"
        /*0030*/ 	.string	"-arch sm_100 -m 64 "



//--------------------- .note.nv.cuinfo           --------------------------
	.section	.note.nv.cuinfo,"",@"SHT_NOTE"
	.sectionflags	@"SHF_NOTE_NV_CUINFO"
        /*0018*/ 	.short	0x0002
        /*001a*/ 	.short	0x0064
        /*001c*/ 	.short	0x0082
	.zero		2


//--------------------- .nv.info                  --------------------------
	.section	.nv.info,"",@"SHT_CUDA_INFO"
	.align	4


	//----- nvinfo : EIATTR_REGCOUNT
	.align		4
        /*0000*/ 	.byte	0x04, 0x2f
        /*0002*/ 	.short	(.L_1 - .L_0)
	.align		4
.L_0:
        /*0004*/ 	.word	index@(candidate3)
        /*0008*/ 	.word	0x00000050


	//----- nvinfo : EIATTR_FRAME_SIZE
	.align		4
.L_1:
        /*000c*/ 	.byte	0x04, 0x11
        /*000e*/ 	.short	(.L_3 - .L_2)
	.align		4
.L_2:
        /*0010*/ 	.word	index@(candidate3)
        /*0014*/ 	.word	0x00000000


	//----- nvinfo : EIATTR_MIN_STACK_SIZE
	.align		4
.L_3:
        /*0018*/ 	.byte	0x04, 0x12
        /*001a*/ 	.short	(.L_5 - .L_4)
	.align		4
.L_4:
        /*001c*/ 	.word	index@(candidate3)
        /*0020*/ 	.word	0x00000000
.L_5:


//--------------------- .nv.compat                --------------------------
	.section	.nv.compat,"",@"SHT_CUDA_COMPAT_INFO"
	.align	4
        /*0000*/ 	.byte	0x02, 0x09, 0x00, 0x00, 0x02, 0x02, 0x01, 0x00, 0x02, 0x05, 0x05, 0x00, 0x03, 0x07, 0x01, 0x01
        /*0010*/ 	.byte	0x02, 0x03, 0x00, 0x00, 0x02, 0x06, 0x01, 0x00, 0x04, 0x0b, 0x08, 0x00, 0x09, 0x00, 0x00, 0x00
        /*0020*/ 	.byte	0x00, 0x00, 0x00, 0x00


//--------------------- .nv.info.candidate3       --------------------------
	.section	.nv.info.candidate3,"",@"SHT_CUDA_INFO"
	.sectionflags	@""
	.align	4


	//----- nvinfo : EIATTR_CUDA_API_VERSION
	.align		4
        /*0000*/ 	.byte	0x04, 0x37
        /*0002*/ 	.short	(.L_7 - .L_6)
.L_6:
        /*0004*/ 	.word	0x00000082


	//----- nvinfo : EIATTR_KPARAM_INFO
	.align		4
.L_7:
        /*0008*/ 	.byte	0x04, 0x17
        /*000a*/ 	.short	(.L_9 - .L_8)
.L_8:
        /*000c*/ 	.word	0x00000000
        /*0010*/ 	.short	0x0002
        /*0012*/ 	.short	0x0010
        /*0014*/ 	.byte	0x00, 0xf5, 0x21, 0x00


	//----- nvinfo : EIATTR_KPARAM_INFO
	.align		4
.L_9:
        /*0018*/ 	.byte	0x04, 0x17
        /*001a*/ 	.short	(.L_11 - .L_10)
.L_10:
        /*001c*/ 	.word	0x00000000
        /*0020*/ 	.short	0x0001
        /*0022*/ 	.short	0x0008
        /*0024*/ 	.byte	0x00, 0xf5, 0x21, 0x00


	//----- nvinfo : EIATTR_KPARAM_INFO
	.align		4
.L_11:
        /*0028*/ 	.byte	0x04, 0x17
        /*002a*/ 	.short	(.L_13 - .L_12)
.L_12:
        /*002c*/ 	.word	0x00000000
        /*0030*/ 	.short	0x0000
        /*0032*/ 	.short	0x0000
        /*0034*/ 	.byte	0x00, 0xf5, 0x21, 0x00


	//----- nvinfo : EIATTR_SPARSE_MMA_MASK
	.align		4
.L_13:
        /*0038*/ 	.byte	0x03, 0x50
        /*003a*/ 	.short	0x0000


	//----- nvinfo : EIATTR_MAXREG_COUNT
	.align		4
        /*003c*/ 	.byte	0x03, 0x1b
        /*003e*/ 	.short	0x00ff


	//----- nvinfo : EIATTR_NUM_BARRIERS
	.align		4
        /*0040*/ 	.byte	0x02, 0x4c
        /*0042*/ 	.byte	0x01
	.zero		1


	//----- nvinfo : EIATTR_MERCURY_ISA_VERSION
	.align		4
        /*0044*/ 	.byte	0x03, 0x5f
        /*0046*/ 	.short	0x0101


	//----- nvinfo : EIATTR_VRC_CTA_INIT_COUNT
	.align		4
        /*0048*/ 	.byte	0x02, 0x4a
	.zero		1
	.zero		1


	//----- nvinfo : EIATTR_EXIT_INSTR_OFFSETS
	.align		4
        /*004c*/ 	.byte	0x04, 0x1c
        /*004e*/ 	.short	(.L_15 - .L_14)


	//   ....[0]....
.L_14:
        /*0050*/ 	.word	0x00001900


	//----- nvinfo : EIATTR_MAX_THREADS
	.align		4
.L_15:
        /*0054*/ 	.byte	0x04, 0x05
        /*0056*/ 	.short	(.L_17 - .L_16)
.L_16:
        /*0058*/ 	.word	0x00000100
        /*005c*/ 	.word	0x00000001
        /*0060*/ 	.word	0x00000001


	//----- nvinfo : EIATTR_CBANK_PARAM_SIZE
	.align		4
.L_17:
        /*0064*/ 	.byte	0x03, 0x19
        /*0066*/ 	.short	0x0018


	//----- nvinfo : EIATTR_PARAM_CBANK
	.align		4
        /*0068*/ 	.byte	0x04, 0x0a
        /*006a*/ 	.short	(.L_19 - .L_18)
	.align		4
.L_18:
        /*006c*/ 	.word	index@(.nv.constant0.candidate3)
        /*0070*/ 	.short	0x0380
        /*0072*/ 	.short	0x0018


	//----- nvinfo : EIATTR_SW_WAR
	.align		4
.L_19:
        /*0074*/ 	.byte	0x04, 0x36
        /*0076*/ 	.short	(.L_21 - .L_20)
.L_20:
        /*0078*/ 	.word	0x00000008
.L_21:


//--------------------- .nv.callgraph             --------------------------
	.section	.nv.callgraph,"",@"SHT_CUDA_CALLGRAPH"
	.align	4
	.sectionentsize	8
	.align		4
        /*0000*/ 	.word	0x00000000
	.align		4
        /*0004*/ 	.word	0xffffffff
	.align		4
        /*0008*/ 	.word	0x00000000
	.align		4
        /*000c*/ 	.word	0xfffffffe
	.align		4
        /*0010*/ 	.word	0x00000000
	.align		4
        /*0014*/ 	.word	0xfffffffd
	.align		4
        /*0018*/ 	.word	0x00000000
	.align		4
        /*001c*/ 	.word	0xfffffffc


//--------------------- .text.candidate3          --------------------------
	.section	.text.candidate3,"ax",@progbits
	.align	128
        .global         candidate3
        .type           candidate3,@function
        .size           candidate3,(.L_x_3 - candidate3)
        .other          candidate3,@"STO_CUDA_ENTRY STV_DEFAULT"
candidate3:
.text.candidate3:
[----:B------:R-:W-:Y:S01]  /*0000*/  LDC R1, c[0x0][0x37c] ;  /* 0x0000df00ff017b82 */ /* 0x000fe20000000800 */
[----:B------:R-:W0:Y:S01]  /*0010*/  S2R R13, SR_CTAID.X ;  /* 0x00000000000d7919 */ /* 0x000e220000002500 */
[----:B------:R-:W-:Y:S01]  /*0020*/  HFMA2 R5, -RZ, RZ, 0, 0 ;  /* 0x00000000ff057431 */ /* 0x000fe200000001ff */
[----:B------:R-:W-:Y:S01]  /*0030*/  MOV R9, RZ ;  /* 0x000000ff00097202 */ /* 0x000fe20000000f00 */
[----:B------:R-:W-:Y:S01]  /*0040*/  HFMA2 R11, -RZ, RZ, 0, 0 ;  /* 0x00000000ff0b7431 */ /* 0x000fe200000001ff */
[----:B------:R-:W1:Y:S01]  /*0050*/  S2R R2, SR_TID.X ;  /* 0x0000000000027919 */ /* 0x000e620000002100 */
[----:B------:R-:W-:Y:S01]  /*0060*/  HFMA2 R3, -RZ, RZ, 0, 0 ;  /* 0x00000000ff037431 */ /* 0x000fe200000001ff */
[----:B------:R-:W-:Y:S01]  /*0070*/  MOV R7, RZ ;  /* 0x000000ff00077202 */ /* 0x000fe20000000f00 */
[----:B------:R-:W-:Y:S01]  /*0080*/  HFMA2 R46, -RZ, RZ, 0, 0 ;  /* 0x00000000ff2e7431 */ /* 0x000fe200000001ff */
[----:B------:R-:W-:Y:S01]  /*0090*/  CS2R R60, SRZ ;  /* 0x00000000003c7805 */ /* 0x000fe2000001ff00 */
[----:B------:R-:W-:Y:S01]  /*00a0*/  HFMA2 R57, -RZ, RZ, 0, 0 ;  /* 0x00000000ff397431 */ /* 0x000fe200000001ff */
[----:B------:R-:W-:Y:S01]  /*00b0*/  CS2R R62, SRZ ;  /* 0x00000000003e7805 */ /* 0x000fe2000001ff00 */
[----:B------:R-:W-:Y:S01]  /*00c0*/  HFMA2 R74, -RZ, RZ, 0, 0 ;  /* 0x00000000ff4a7431 */ /* 0x000fe200000001ff */
[----:B------:R-:W-:Y:S01]  /*00d0*/  CS2R R36, SRZ ;  /* 0x0000000000247805 */ /* 0x000fe2000001ff00 */
[----:B------:R-:W-:Y:S01]  /*00e0*/  HFMA2 R76, -RZ, RZ, 0, 0 ;  /* 0x00000000ff4c7431 */ /* 0x000fe200000001ff */
[----:B------:R-:W-:Y:S01]  /*00f0*/  CS2R R44, SRZ ;  /* 0x00000000002c7805 */ /* 0x000fe2000001ff00 */
[----:B------:R-:W-:Y:S01]  /*0100*/  HFMA2 R48, -RZ, RZ, 0, 0 ;  /* 0x00000000ff307431 */ /* 0x000fe200000001ff */
[----:B------:R-:W-:Y:S01]  /*0110*/  MOV R66, RZ ;  /* 0x000000ff00427202 */ /* 0x000fe20000000f00 */
[----:B------:R-:W-:Y:S01]  /*0120*/  HFMA2 R38, -RZ, RZ, 0, 0 ;  /* 0x00000000ff267431 */ /* 0x000fe200000001ff */
[----:B------:R-:W-:Y:S01]  /*0130*/  MOV R68, RZ ;  /* 0x000000ff00447202 */ /* 0x000fe20000000f00 */
[----:B------:R-:W-:Y:S01]  /*0140*/  HFMA2 R50, -RZ, RZ, 0, 0 ;  /* 0x00000000ff327431 */ /* 0x000fe200000001ff */
[----:B------:R-:W-:-:S02]  /*0150*/  CS2R R40, SRZ ;  /* 0x0000000000287805 */ /* 0x000fc4000001ff00 */
[----:B------:R-:W-:Y:S02]  /*0160*/  MOV R70, RZ ;  /* 0x000000ff00467202 */ /* 0x000fe40000000f00 */
[----:B------:R-:W-:Y:S02]  /*0170*/  CS2R R58, SRZ ;  /* 0x00000000003a7805 */ /* 0x000fe4000001ff00 */
[----:B------:R-:W-:Y:S02]  /*0180*/  MOV R72, RZ ;  /* 0x000000ff00487202 */ /* 0x000fe40000000f00 */
[----:B------:R-:W-:Y:S02]  /*0190*/  CS2R R52, SRZ ;  /* 0x0000000000347805 */ /* 0x000fe4000001ff00 */
[----:B------:R-:W-:Y:S01]  /*01a0*/  MOV R64, RZ ;  /* 0x000000ff00407202 */ /* 0x000fe20000000f00 */
[----:B------:R-:W2:Y:S01]  /*01b0*/  LDCU.64 UR6, c[0x0][0x358] ;  /* 0x00006b00ff0677ac */ /* 0x000ea20008000a00 */
[----:B------:R-:W-:-:S02]  /*01c0*/  MOV R42, RZ ;  /* 0x000000ff002a7202 */ /* 0x000fc40000000f00 */
[----:B------:R-:W-:Y:S01]  /*01d0*/  MOV R55, RZ ;  /* 0x000000ff00377202 */ /* 0x000fe20000000f00 */
[----:B------:R-:W-:Y:S01]  /*01e0*/  UPLOP3.LUT UP0, UPT, UPT, UPT, UPT, 0x80, 0x8 ;  /* 0x000000000008789c */ /* 0x000fe20003f0f070 */
[----:B0-----:R-:W-:Y:S01]  /*01f0*/  IMAD.HI.U32 R0, R13, -0x6db6db6d, RZ ;  /* 0x924924930d007827 */ /* 0x001fe200078e00ff */
[----:B-1----:R-:W-:-:S04]  /*0200*/  SHF.R.U32.HI R4, RZ, 0x2, R2 ;  /* 0x00000002ff047819 */ /* 0x002fc80000011602 */
[----:B------:R-:W-:Y:S02]  /*0210*/  SHF.R.U32.HI R0, RZ, 0x2, R0 ;  /* 0x00000002ff007819 */ /* 0x000fe40000011600 */
[----:B------:R-:W-:Y:S02]  /*0220*/  SHF.R.U32.HI R2, RZ, 0x4, R2 ;  /* 0x00000004ff027819 */ /* 0x000fe40000011602 */
[----:B------:R-:W-:Y:S01]  /*0230*/  LOP3.LUT R4, R4, 0x3, RZ, 0xc0, !PT ;  /* 0x0000000304047812 */ /* 0x000fe200078ec0ff */
[C---:B------:R-:W-:Y:S02]  /*0240*/  IMAD R6, R0.reuse, -0x7, R13 ;  /* 0xfffffff900067824 */ /* 0x040fe400078e020d */
[----:B------:R-:W-:-:S07]  /*0250*/  IMAD R13, R0, 0x1c0, RZ ;  /* 0x000001c0000d7824 */ /* 0x000fce00078e02ff */
.L_x_1:
[----:B------:R-:W0:Y:S01]  /*0260*/  S2R R0, SR_TID.X ;  /* 0x0000000000007919 */ /* 0x000e220000002100 */
[----:B------:R-:W1:Y:S01]  /*0270*/  LDC.64 R14, c[0x0][0x380] ;  /* 0x0000e000ff0e7b82 */ /* 0x000e620000000a00 */
[----:B------:R-:W3:Y:S01]  /*0280*/  S2R R12, SR_CgaCtaId ;  /* 0x00000000000c7919 */ /* 0x000ee20000008800 */
[--C-:B0-----:R-:W-:Y:S02]  /*0290*/  SHF.R.U32.HI R8, RZ, 0x6, R0.reuse ;  /* 0x00000006ff087819 */ /* 0x101fe40000011600 */
[----:B------:R-:W-:Y:S02]  /*02a0*/  LOP3.LUT R17, R0, 0x7, RZ, 0xc0, !PT ;  /* 0x0000000700117812 */ /* 0x000fe400078ec0ff */
[----:B------:R-:W-:-:S03]  /*02b0*/  SHF.R.U32.HI R10, RZ, 0x3, R0 ;  /* 0x00000003ff0a7819 */ /* 0x000fc60000011600 */
[----:B------:R-:W-:Y:S01]  /*02c0*/  IMAD R8, R8, 0xc40, R17 ;  /* 0x00000c4008087824 */ /* 0x000fe200078e0211 */
[----:B------:R-:W-:-:S04]  /*02d0*/  LOP3.LUT R10, R10, 0x7, RZ, 0xc0, !PT ;  /* 0x000000070a0a7812 */ /* 0x000fc800078ec0ff */
[----:B------:R-:W-:-:S04]  /*02e0*/  IADD3 R17, PT, PT, R13, R8, RZ ;  /* 0x000000080d117210 */ /* 0x000fc80007ffe0ff */
[----:B------:R-:W-:-:S05]  /*02f0*/  LEA R17, R6, R17, 0x3 ;  /* 0x0000001106117211 */ /* 0x000fca00078e18ff */
[----:B------:R-:W-:-:S04]  /*0300*/  IMAD R10, R10, 0x38, R17 ;  /* 0x000000380a0a7824 */ /* 0x000fc800078e0211 */
[----:B------:R-:W-:-:S04]  /*0310*/  IMAD R17, R5, 0x31000, R10 ;  /* 0x0003100005117824 */ /* 0x000fc800078e020a */
[----:B-1----:R-:W-:Y:S02]  /*0320*/  IMAD.WIDE.U32 R14, R17, 0x4, R14 ;  /* 0x00000004110e7825 */ /* 0x002fe400078e000e */
[----:B------:R-:W0:Y:S01]  /*0330*/  LDC.64 R16, c[0x0][0x388] ;  /* 0x0000e200ff107b82 */ /* 0x000e220000000a00 */
[----:B------:R-:W-:Y:S02]  /*0340*/  SHF.L.U32 R10, R0, 0x1, RZ ;  /* 0x00000001000a7819 */ /* 0x000fe400000006ff */
[----:B--2---:R-:W2:Y:S02]  /*0350*/  LDG.E.CONSTANT R8, desc[UR6][R14.64] ;  /* 0x000000060e087981 */ /* 0x004ea4000c1e9900 */
[----:B------:R-:W-:Y:S02]  /*0360*/  LOP3.LUT R19, R10, 0x180, RZ, 0xc0, !PT ;  /* 0x000001800a137812 */ /* 0x000fe400078ec0ff */
[----:B------:R-:W4:Y:S02]  /*0370*/  LDG.E.CONSTANT R18, desc[UR6][R14.64+0x24c00] ;  /* 0x024c00060e127981 */ /* 0x000f24000c1e9900 */
[----:B------:R-:W-:-:S02]  /*0380*/  LOP3.LUT R10, R19, 0x3f, R0, 0xf8, !PT ;  /* 0x0000003f130a7812 */ /* 0x000fc400078ef800 */
[----:B------:R-:W-:Y:S01]  /*0390*/  MOV R19, 0x400 ;  /* 0x0000040000137802 */ /* 0x000fe20000000f00 */
[----:B------:R-:W5:Y:S01]  /*03a0*/  LDG.E.CONSTANT R20, desc[UR6][R14.64+0x31000] ;  /* 0x031000060e147981 */ /* 0x000f62000c1e9900 */
[----:B------:R-:W-:Y:S02]  /*03b0*/  LEA R21, R5, R10, 0x6 ;  /* 0x0000000a05157211 */ /* 0x000fe400078e30ff */
[----:B------:R-:W-:Y:S01]  /*03c0*/  IADD3 R5, PT, PT, R19, 0x4000, RZ ;  /* 0x0000400013057810 */ /* 0x000fe20007ffe0ff */
[----:B------:R-:W5:Y:S01]  /*03d0*/  LDG.E.CONSTANT R10, desc[UR6][R14.64+0xc400] ;  /* 0x00c400060e0a7981 */ /* 0x000f62000c1e9900 */
[C---:B---3--:R-:W-:Y:S02]  /*03e0*/  LEA R19, R12.reuse, R19, 0x18 ;  /* 0x000000130c137211 */ /* 0x048fe400078ec0ff */
[----:B------:R-:W-:Y:S01]  /*03f0*/  LEA R5, R12, R5, 0x18 ;  /* 0x000000050c057211 */ /* 0x000fe200078ec0ff */
[----:B------:R-:W3:Y:S01]  /*0400*/  LDG.E.CONSTANT R22, desc[UR6][R14.64+0x3d400] ;  /* 0x03d400060e167981 */ /* 0x000ee2000c1e9900 */
[----:B0-----:R-:W-:-:S03]  /*0410*/  IMAD.WIDE.U32 R16, R21, 0x4, R16 ;  /* 0x0000000415107825 */ /* 0x001fc600078e0010 */
[----:B------:R-:W3:Y:S01]  /*0420*/  LDG.E.CONSTANT R12, desc[UR6][R14.64+0x18800] ;  /* 0x018800060e0c7981 */ /* 0x000ee2000c1e9900 */
[----:B------:R-:W-:-:S03]  /*0430*/  LEA R21, R0, R19, 0x2 ;  /* 0x0000001300157211 */ /* 0x000fc600078e10ff */
[----:B------:R-:W3:Y:S04]  /*0440*/  LDG.E.CONSTANT R24, desc[UR6][R14.64+0x49800] ;  /* 0x049800060e187981 */ /* 0x000ee8000c1e9900 */
        /* <DEDUP_REMOVED lines=16> */
[----:B------:R-:W3:Y:S01]  /*0550*/  LDG.E.CONSTANT R47, desc[UR6][R16.64+0x3800] ;  /* 0x00380006102f7981 */ /* 0x000ee2000c1e9900 */
[----:B------:R-:W-:Y:S06]  /*0560*/  BAR.SYNC.DEFER_BLOCKING 0x0 ;  /* 0x0000000000007b1d */ /* 0x000fec0000010000 */
        /* <DEDUP_REMOVED lines=11> */
[----:B--2---:R-:W-:Y:S04]  /*0620*/  STS [R21], R8 ;  /* 0x0000000815007388 */ /* 0x004fe80000000800 */
[----:B----4-:R-:W-:Y:S04]  /*0630*/  STS [R21+0xc00], R18 ;  /* 0x000c001215007388 */ /* 0x010fe80000000800 */
[----:B-----5:R0:W-:Y:S04]  /*0640*/  STS [R21+0x400], R10 ;  /* 0x0004000a15007388 */ /* 0x0201e80000000800 */
[----:B------:R-:W-:Y:S04]  /*0650*/  STS [R21+0x1000], R20 ;  /* 0x0010001415007388 */ /* 0x000fe80000000800 */
[----:B---3--:R-:W-:Y:S01]  /*0660*/  STS [R21+0x1400], R22 ;  /* 0x0014001615007388 */ /* 0x008fe20000000800 */
[----:B0-----:R-:W-:-:S03]  /*0670*/  LEA R10, R0, R5, 0x2 ;  /* 0x00000005000a7211 */ /* 0x001fc600078e10ff */
[----:B------:R-:W-:Y:S04]  /*0680*/  STS [R21+0x800], R12 ;  /* 0x0008000c15007388 */ /* 0x000fe80000000800 */
        /* <DEDUP_REMOVED lines=8> */
[----:B------:R0:W-:Y:S04]  /*0710*/  STS [R21+0x3800], R23 ;  /* 0x0038001715007388 */ /* 0x0001e80000000800 */
[----:B------:R1:W-:Y:S04]  /*0720*/  STS [R21+0x3c00], R25 ;  /* 0x003c001915007388 */ /* 0x0003e80000000800 */
[----:B------:R2:W-:Y:S04]  /*0730*/  STS [R10], R27 ;  /* 0x0000001b0a007388 */ /* 0x0005e80000000800 */
[----:B------:R3:W-:Y:S04]  /*0740*/  STS [R10+0x400], R29 ;  /* 0x0004001d0a007388 */ /* 0x0007e80000000800 */
[----:B------:R4:W-:Y:S04]  /*0750*/  STS [R10+0x800], R31 ;  /* 0x0008001f0a007388 */ /* 0x0009e80000000800 */
[----:B------:R5:W-:Y:S04]  /*0760*/  STS [R10+0xc00], R33 ;  /* 0x000c00210a007388 */ /* 0x000be80000000800 */
[----:B------:R5:W-:Y:S04]  /*0770*/  STS [R10+0x1000], R35 ;  /* 0x001000230a007388 */ /* 0x000be80000000800 */
[----:B------:R5:W-:Y:S04]  /*0780*/  STS [R10+0x1400], R39 ;  /* 0x001400270a007388 */ /* 0x000be80000000800 */
[----:B------:R5:W-:Y:S04]  /*0790*/  STS [R10+0x1800], R43 ;  /* 0x0018002b0a007388 */ /* 0x000be80000000800 */
[----:B------:R5:W-:Y:S04]  /*07a0*/  STS [R10+0x1c00], R47 ;  /* 0x001c002f0a007388 */ /* 0x000be80000000800 */
[----:B0-----:R-:W5:Y:S04]  /*07b0*/  LDG.E.CONSTANT R23, desc[UR6][R16.64+0x4800] ;  /* 0x0048000610177981 */ /* 0x001f68000c1e9900 */
[----:B-1----:R-:W5:Y:S04]  /*07c0*/  LDG.E.CONSTANT R21, desc[UR6][R16.64+0x5000] ;  /* 0x0050000610157981 */ /* 0x002f68000c1e9900 */
[----:B------:R-:W5:Y:S04]  /*07d0*/  LDG.E.CONSTANT R25, desc[UR6][R16.64+0x5800] ;  /* 0x0058000610197981 */ /* 0x000f68000c1e9900 */
[----:B--2---:R-:W2:Y:S04]  /*07e0*/  LDG.E.CONSTANT R27, desc[UR6][R16.64+0x6000] ;  /* 0x00600006101b7981 */ /* 0x004ea8000c1e9900 */
[----:B---3--:R-:W3:Y:S04]  /*07f0*/  LDG.E.CONSTANT R29, desc[UR6][R16.64+0x6800] ;  /* 0x00680006101d7981 */ /* 0x008ee8000c1e9900 */
[----:B----4-:R-:W4:Y:S04]  /*0800*/  LDG.E.CONSTANT R31, desc[UR6][R16.64+0x7000] ;  /* 0x00700006101f7981 */ /* 0x010f28000c1e9900 */
[----:B-----5:R-:W5:Y:S04]  /*0810*/  LDG.E.CONSTANT R33, desc[UR6][R16.64+0x7800] ;  /* 0x0078000610217981 */ /* 0x020f68000c1e9900 */
[----:B------:R-:W5:Y:S04]  /*0820*/  LDG.E.CONSTANT R35, desc[UR6][R16.64+0x8000] ;  /* 0x0080000610237981 */ /* 0x000f68000c1e9900 */
[----:B------:R-:W5:Y:S04]  /*0830*/  LDG.E.CONSTANT R39, desc[UR6][R16.64+0x8800] ;  /* 0x0088000610277981 */ /* 0x000f68000c1e9900 */
[----:B------:R-:W5:Y:S04]  /*0840*/  LDG.E.CONSTANT R43, desc[UR6][R16.64+0x9000] ;  /* 0x00900006102b7981 */ /* 0x000f68000c1e9900 */
[----:B------:R-:W5:Y:S04]  /*0850*/  LDG.E.CONSTANT R47, desc[UR6][R16.64+0x9800] ;  /* 0x00980006102f7981 */ /* 0x000f68000c1e9900 */
[----:B------:R-:W5:Y:S04]  /*0860*/  LDG.E.CONSTANT R12, desc[UR6][R16.64+0xe800] ;  /* 0x00e80006100c7981 */ /* 0x000f68000c1e9900 */
[----:B------:R-:W5:Y:S04]  /*0870*/  LDG.E.CONSTANT R18, desc[UR6][R16.64+0xf800] ;  /* 0x00f8000610127981 */ /* 0x000f68000c1e9900 */
[----:B------:R0:W-:Y:S04]  /*0880*/  STS [R10+0x2000], R15 ;  /* 0x0020000f0a007388 */ /* 0x0001e80000000800 */
        /* <DEDUP_REMOVED lines=9> */
[----:B------:R1:W-:Y:S01]  /*0920*/  STS [R10+0x7800], R14 ;  /* 0x0078000e0a007388 */ /* 0x0003e20000000800 */
[----:B0-----:R-:W-:-:S04]  /*0930*/  SHF.L.U32 R15, R0, 0x3, RZ ;  /* 0x00000003000f7819 */ /* 0x001fc800000006ff */
[----:B------:R-:W-:-:S04]  /*0940*/  LOP3.LUT R15, R15, 0x18, RZ, 0xe2, !PT ;  /* 0x000000180f0f7812 */ /* 0x000fc800078ee2ff */
[----:B------:R-:W-:Y:S02]  /*0950*/  LEA R0, R4, R15, 0x6 ;  /* 0x0000000f04007211 */ /* 0x000fe400078e30ff */
[----:B------:R-:W-:Y:S02]  /*0960*/  LEA R8, R2, R5, 0x9 ;  /* 0x0000000502087211 */ /* 0x000fe400078e48ff */
[----:B------:R-:W-:Y:S01]  /*0970*/  IADD3 R0, PT, PT, R0, 0x24, R19 ;  /* 0x0000002400007810 */ /* 0x000fe20007ffe013 */
[----:B------:R-:W-:Y:S01]  /*0980*/  UPLOP3.LUT UP1, UPT, UPT, UPT, UP0, 0x80, 0x8 ;  /* 0x000000000008789c */ /* 0x000fe20003f2f000 */
[----:B------:R-:W-:Y:S01]  /*0990*/  UMOV UR4, 0x4000 ;  /* 0x0000400000047882 */ /* 0x000fe20000000000 */
[----:B------:R1:W-:Y:S04]  /*09a0*/  STS [R10+0x2400], R23 ;  /* 0x002400170a007388 */ /* 0x0003e80000000800 */
[----:B------:R1:W-:Y:S04]  /*09b0*/  STS [R10+0x2800], R21 ;  /* 0x002800150a007388 */ /* 0x0003e80000000800 */
[----:B------:R1:W-:Y:S04]  /*09c0*/  STS [R10+0x2c00], R25 ;  /* 0x002c00190a007388 */ /* 0x0003e80000000800 */
[----:B--2---:R1:W-:Y:S04]  /*09d0*/  STS [R10+0x3000], R27 ;  /* 0x0030001b0a007388 */ /* 0x0043e80000000800 */
[----:B---3--:R1:W-:Y:S04]  /*09e0*/  STS [R10+0x3400], R29 ;  /* 0x0034001d0a007388 */ /* 0x0083e80000000800 */
[----:B----4-:R1:W-:Y:S04]  /*09f0*/  STS [R10+0x3800], R31 ;  /* 0x0038001f0a007388 */ /* 0x0103e80000000800 */
[----:B-----5:R1:W-:Y:S04]  /*0a00*/  STS [R10+0x3c00], R33 ;  /* 0x003c00210a007388 */ /* 0x0203e80000000800 */
[----:B------:R1:W-:Y:S04]  /*0a10*/  STS [R10+0x4000], R35 ;  /* 0x004000230a007388 */ /* 0x0003e80000000800 */
[----:B------:R1:W-:Y:S04]  /*0a20*/  STS [R10+0x4400], R39 ;  /* 0x004400270a007388 */ /* 0x0003e80000000800 */
[----:B------:R1:W-:Y:S04]  /*0a30*/  STS [R10+0x4800], R43 ;  /* 0x0048002b0a007388 */ /* 0x0003e80000000800 */
[----:B------:R1:W-:Y:S04]  /*0a40*/  STS [R10+0x4c00], R47 ;  /* 0x004c002f0a007388 */ /* 0x0003e80000000800 */
[----:B------:R1:W-:Y:S04]  /*0a50*/  STS [R10+0x7400], R12 ;  /* 0x0074000c0a007388 */ /* 0x0003e80000000800 */
[----:B------:R1:W-:Y:S01]  /*0a60*/  STS [R10+0x7c00], R18 ;  /* 0x007c00120a007388 */ /* 0x0003e20000000800 */
[----:B------:R-:W-:Y:S06]  /*0a70*/  BAR.SYNC.DEFER_BLOCKING 0x0 ;  /* 0x0000000000007b1d */ /* 0x000fec0000010000 */
.L_x_0:
[----:B------:R-:W-:Y:S04]  /*0a80*/  LDS R5, [R0+-0x24] ;  /* 0xffffdc0000057984 */ /* 0x000fe80000000800 */
[----:B-1----:R-:W0:Y:S04]  /*0a90*/  LDS.128 R16, [R8+UR4+-0x4000] ;  /* 0xffc0000408107984 */ /* 0x002e280008000c00 */
[----:B------:R-:W1:Y:S04]  /*0aa0*/  LDS R49, [R0+-0x4] ;  /* 0xfffffc0000317984 */ /* 0x000e680000000800 */
[----:B------:R-:W2:Y:S04]  /*0ab0*/  LDS R15, [R0+-0x20] ;  /* 0xffffe000000f7984 */ /* 0x000ea80000000800 */
[----:B------:R-:W3:Y:S04]  /*0ac0*/  LDS R51, [R0] ;  /* 0x0000000000337984 */ /* 0x000ee80000000800 */
[----:B------:R-:W4:Y:S04]  /*0ad0*/  LDS.128 R20, [R8+UR4+-0x2000] ;  /* 0xffe0000408147984 */ /* 0x000f280008000c00 */
[----:B------:R-:W5:Y:S04]  /*0ae0*/  LDS.128 R24, [R8+UR4] ;  /* 0x0000000408187984 */ /* 0x000f680008000c00 */
[----:B------:R-:W5:Y:S04]  /*0af0*/  LDS.128 R28, [R8+UR4+0x2000] ;  /* 0x00200004081c7984 */ /* 0x000f680008000c00 */
[----:B------:R-:W5:Y:S04]  /*0b00*/  LDS.128 R32, [R8+UR4+-0x3f00] ;  /* 0xffc1000408207984 */ /* 0x000f680008000c00 */
[----:B------:R-:W5:Y:S01]  /*0b10*/  LDS R71, [R0+0xdc] ;  /* 0x0000dc0000477984 */ /* 0x000f620000000800 */
[C---:B0-----:R-:W-:Y:S01]  /*0b20*/  FFMA R14, R16.reuse, R5, R53 ;  /* 0x00000005100e7223 */ /* 0x041fe20000000035 */
[C---:B-1----:R-:W-:Y:S01]  /*0b30*/  FFMA R12, R16.reuse, R49, R55 ;  /* 0x00000031100c7223 */ /* 0x042fe20000000037 */
[C---:B--2---:R-:W-:Y:S01]  /*0b40*/  FFMA R10, R16.reuse, R15, R50 ;  /* 0x0000000f100a7223 */ /* 0x044fe20000000032 */
[----:B---3--:R-:W-:Y:S01]  /*0b50*/  FFMA R52, R16, R51, R52 ;  /* 0x0000003310347223 */ /* 0x008fe20000000034 */
[C---:B----4-:R-:W-:Y:S01]  /*0b60*/  FFMA R16, R20.reuse, R5, R45 ;  /* 0x0000000514107223 */ /* 0x050fe2000000002d */
[C---:B------:R-:W-:Y:S01]  /*0b70*/  FFMA R50, R20.reuse, R49, R64 ;  /* 0x0000003114327223 */ /* 0x040fe20000000040 */
[C---:B------:R-:W-:Y:S01]  /*0b80*/  FFMA R48, R20.reuse, R15, R48 ;  /* 0x0000000f14307223 */ /* 0x040fe20000000030 */
[----:B------:R-:W-:Y:S01]  /*0b90*/  FFMA R58, R20, R51, R58 ;  /* 0x00000033143a7223 */ /* 0x000fe2000000003a */
[C---:B-----5:R-:W-:Y:S01]  /*0ba0*/  FFMA R20, R24.reuse, R15, R57 ;  /* 0x0000000f18147223 */ /* 0x060fe20000000039 */
[C---:B------:R-:W-:Y:S01]  /*0bb0*/  FFMA R56, R24.reuse, R5, R41 ;  /* 0x0000000518387223 */ /* 0x040fe20000000029 */
[C---:B------:R-:W-:Y:S01]  /*0bc0*/  FFMA R54, R24.reuse, R49, R40 ;  /* 0x0000003118367223 */ /* 0x040fe20000000028 */
[----:B------:R-:W-:Y:S01]  /*0bd0*/  FFMA R24, R24, R51, R63 ;  /* 0x0000003318187223 */ /* 0x000fe2000000003f */
[C---:B------:R-:W-:Y:S01]  /*0be0*/  FFMA R64, R28.reuse, R5, R37 ;  /* 0x000000051c407223 */ /* 0x040fe20000000025 */
[C---:B------:R-:W-:Y:S01]  /*0bf0*/  FFMA R60, R28.reuse, R49, R60 ;  /* 0x000000311c3c7223 */ /* 0x040fe2000000003c */
[C---:B------:R-:W-:Y:S01]  /*0c00*/  FFMA R62, R28.reuse, R15, R62 ;  /* 0x0000000f1c3e7223 */ /* 0x040fe2000000003e */
[----:B------:R-:W-:Y:S01]  /*0c10*/  FFMA R57, R28, R51, R61 ;  /* 0x000000331c397223 */ /* 0x000fe2000000003d */
[-C--:B------:R-:W-:Y:S01]  /*0c20*/  FFMA R55, R5, R32.reuse, R38 ;  /* 0x0000002005377223 */ /* 0x080fe20000000026 */
[-C--:B------:R-:W-:Y:S01]  /*0c30*/  FFMA R28, R49, R32.reuse, R36 ;  /* 0x00000020311c7223 */ /* 0x080fe20000000024 */
[-C--:B------:R-:W-:Y:S01]  /*0c40*/  FFMA R53, R15, R32.reuse, R42 ;  /* 0x000000200f357223 */ /* 0x080fe2000000002a */
[----:B------:R-:W0:Y:S01]  /*0c50*/  LDS.128 R36, [R8+UR4+-0x1f00] ;  /* 0xffe1000408247984 */ /* 0x000e220008000c00 */
[----:B------:R-:W-:Y:S01]  /*0c60*/  FFMA R32, R51, R32, R59 ;  /* 0x0000002033207223 */ /* 0x000fe2000000003b */
[C---:B------:R-:W-:Y:S01]  /*0c70*/  FFMA R61, R71.reuse, R21, R16 ;  /* 0x00000015473d7223 */ /* 0x040fe20000000010 */
[C---:B------:R-:W-:Y:S01]  /*0c80*/  FFMA R63, R71.reuse, R25, R56 ;  /* 0x00000019473f7223 */ /* 0x040fe20000000038 */
[----:B------:R-:W1:Y:S01]  /*0c90*/  LDS.128 R40, [R8+UR4+0x100] ;  /* 0x0001000408287984 */ /* 0x000e620008000c00 */
[C---:B------:R-:W-:Y:S01]  /*0ca0*/  FFMA R65, R71.reuse, R29, R64 ;  /* 0x0000001d47417223 */ /* 0x040fe20000000040 */
[----:B------:R-:W-:Y:S01]  /*0cb0*/  FFMA R55, R71, R33, R55 ;  /* 0x0000002147377223 */ /* 0x000fe20000000037 */
[-C--:B0-----:R-:W-:Y:S01]  /*0cc0*/  FFMA R76, R5, R36.reuse, R76 ;  /* 0x00000024054c7223 */ /* 0x081fe2000000004c */
[-C--:B------:R-:W-:Y:S01]  /*0cd0*/  FFMA R74, R49, R36.reuse, R74 ;  /* 0x00000024314a7223 */ /* 0x080fe2000000004a */
[-C--:B------:R-:W-:Y:S01]  /*0ce0*/  FFMA R72, R15, R36.reuse, R72 ;  /* 0x000000240f487223 */ /* 0x080fe20000000048 */
[----:B------:R-:W-:Y:S01]  /*0cf0*/  FFMA R36, R51, R36, R70 ;  /* 0x0000002433247223 */ /* 0x000fe20000000046 */
[-C--:B-1----:R-:W-:Y:S01]  /*0d00*/  FFMA R68, R5, R40.reuse, R68 ;  /* 0x0000002805447223 */ /* 0x082fe20000000044 */
[-C--:B------:R-:W-:Y:S01]  /*0d10*/  FFMA R66, R49, R40.reuse, R66 ;  /* 0x0000002831427223 */ /* 0x080fe20000000042 */
[-C--:B------:R-:W-:Y:S01]  /*0d20*/  FFMA R70, R15, R40.reuse, R46 ;  /* 0x000000280f467223 */ /* 0x080fe2000000002e */
[----:B------:R-:W-:Y:S01]  /*0d30*/  FFMA R40, R51, R40, R44 ;  /* 0x0000002833287223 */ /* 0x000fe2000000002c */
[C---:B------:R-:W-:Y:S01]  /*0d40*/  FFMA R67, R71.reuse, R37, R76 ;  /* 0x0000002547437223 */ /* 0x040fe2000000004c */
[----:B------:R-:W0:Y:S01]  /*0d50*/  LDS.128 R44, [R8+UR4+0x2100] ;  /* 0x00210004082c7984 */ /* 0x000e220008000c00 */
[----:B------:R-:W-:Y:S01]  /*0d60*/  FFMA R69, R71, R41, R68 ;  /* 0x0000002947457223 */ /* 0x000fe20000000044 */
[----:B------:R-:W-:-:S04]  /*0d70*/  UIADD3 UR4, UPT, UPT, UR4, 0x10, URZ ;  /* 0x0000001004047890 */ /* 0x000fc8000fffe0ff */
[----:B------:R-:W-:Y:S01]  /*0d80*/  UISETP.NE.AND UP0, UPT, UR4, 0x4100, UPT ;  /* 0x000041000400788c */ /* 0x000fe2000bf05270 */
[-C--:B0-----:R-:W-:Y:S01]  /*0d90*/  FFMA R3, R5, R44.reuse, R3 ;  /* 0x0000002c05037223 */ /* 0x081fe20000000003 */
[-C--:B------:R-:W-:Y:S01]  /*0da0*/  FFMA R7, R15, R44.reuse, R7 ;  /* 0x0000002c0f077223 */ /* 0x080fe20000000007 */
[----:B------:R-:W0:Y:S01]  /*0db0*/  LDS R5, [R0+0xe0] ;  /* 0x0000e00000057984 */ /* 0x000e220000000800 */
[-C--:B------:R-:W-:Y:S01]  /*0dc0*/  FFMA R11, R49, R44.reuse, R11 ;  /* 0x0000002c310b7223 */ /* 0x080fe2000000000b */
[----:B------:R-:W-:Y:S01]  /*0dd0*/  FFMA R44, R51, R44, R9 ;  /* 0x0000002c332c7223 */ /* 0x000fe20000000009 */
[C---:B------:R-:W-:Y:S01]  /*0de0*/  FFMA R49, R71.reuse, R17, R14 ;  /* 0x0000001147317223 */ /* 0x040fe2000000000e */
[----:B------:R-:W1:Y:S01]  /*0df0*/  LDS R15, [R0+0xfc] ;  /* 0x0000fc00000f7984 */ /* 0x000e620000000800 */
[----:B------:R-:W-:-:S03]  /*0e00*/  FFMA R3, R71, R45, R3 ;  /* 0x0000002d47037223 */ /* 0x000fc60000000003 */
[----:B------:R-:W2:Y:S04]  /*0e10*/  LDS R9, [R0+0x100] ;  /* 0x0001000000097984 */ /* 0x000ea80000000800 */
[----:B------:R-:W-:Y:S01]  /*0e20*/  LDS R14, [R0+0x2dc] ;  /* 0x0002dc00000e7984 */ /* 0x000fe20000000800 */
[C---:B0-----:R-:W-:Y:S01]  /*0e30*/  FFMA R59, R5.reuse, R17, R10 ;  /* 0x00000011053b7223 */ /* 0x041fe2000000000a */
[C---:B------:R-:W-:Y:S02]  /*0e40*/  FFMA R48, R5.reuse, R21, R48 ;  /* 0x0000001505307223 */ /* 0x040fe40000000030 */
[----:B------:R-:W0:Y:S01]  /*0e50*/  LDS R10, [R0+0x1dc] ;  /* 0x0001dc00000a7984 */ /* 0x000e220000000800 */
[----:B------:R-:W-:Y:S01]  /*0e60*/  FFMA R20, R5, R25, R20 ;  /* 0x0000001905147223 */ /* 0x000fe20000000014 */
[C---:B-1----:R-:W-:Y:S01]  /*0e70*/  FFMA R51, R15.reuse, R17, R12 ;  /* 0x000000110f337223 */ /* 0x042fe2000000000c */
[C---:B------:R-:W-:Y:S01]  /*0e80*/  FFMA R71, R15.reuse, R21, R50 ;  /* 0x000000150f477223 */ /* 0x040fe20000000032 */
[C---:B------:R-:W-:Y:S01]  /*0e90*/  FFMA R73, R15.reuse, R25, R54 ;  /* 0x000000190f497223 */ /* 0x040fe20000000036 */
[C---:B------:R-:W-:Y:S01]  /*0ea0*/  FFMA R75, R15.reuse, R29, R60 ;  /* 0x0000001d0f4b7223 */ /* 0x040fe2000000003c */
[C---:B------:R-:W-:Y:S01]  /*0eb0*/  FFMA R77, R15.reuse, R33, R28 ;  /* 0x000000210f4d7223 */ /* 0x040fe2000000001c */
[C---:B------:R-:W-:Y:S01]  /*0ec0*/  FFMA R74, R15.reuse, R37, R74 ;  /* 0x000000250f4a7223 */ /* 0x040fe2000000004a */
[C---:B------:R-:W-:Y:S01]  /*0ed0*/  FFMA R66, R15.reuse, R41, R66 ;  /* 0x000000290f427223 */ /* 0x040fe20000000042 */
[----:B------:R-:W-:Y:S01]  /*0ee0*/  FFMA R15, R15, R45, R11 ;  /* 0x0000002d0f0f7223 */ /* 0x000fe2000000000b */
[C---:B------:R-:W-:Y:S01]  /*0ef0*/  FFMA R62, R5.reuse, R29, R62 ;  /* 0x0000001d053e7223 */ /* 0x040fe2000000003e */
[----:B------:R-:W1:Y:S01]  /*0f00*/  LDS R11, [R0+0x1fc] ;  /* 0x0001fc00000b7984 */ /* 0x000e620000000800 */
[C---:B------:R-:W-:Y:S01]  /*0f10*/  FFMA R53, R5.reuse, R33, R53 ;  /* 0x0000002105357223 */ /* 0x040fe20000000035 */
[C---:B------:R-:W-:Y:S01]  /*0f20*/  FFMA R72, R5.reuse, R37, R72 ;  /* 0x0000002505487223 */ /* 0x040fe20000000048 */
[C---:B------:R-:W-:Y:S01]  /*0f30*/  FFMA R70, R5.reuse, R41, R70 ;  /* 0x0000002905467223 */ /* 0x040fe20000000046 */
[----:B------:R-:W-:Y:S01]  /*0f40*/  FFMA R7, R5, R45, R7 ;  /* 0x0000002d05077223 */ /* 0x000fe20000000007 */
[C---:B--2---:R-:W-:Y:S01]  /*0f50*/  FFMA R57, R9.reuse, R29, R57 ;  /* 0x0000001d09397223 */ /* 0x044fe20000000039 */
[----:B------:R-:W2:Y:S01]  /*0f60*/  LDS R5, [R0+0x1e0] ;  /* 0x0001e00000057984 */ /* 0x000ea20000000800 */
[C---:B------:R-:W-:Y:S01]  /*0f70*/  FFMA R25, R9.reuse, R25, R24 ;  /* 0x0000001909197223 */ /* 0x040fe20000000018 */
[C---:B------:R-:W-:Y:S01]  /*0f80*/  FFMA R33, R9.reuse, R33, R32 ;  /* 0x0000002109217223 */ /* 0x040fe20000000020 */
[C---:B------:R-:W-:Y:S01]  /*0f90*/  FFMA R37, R9.reuse, R37, R36 ;  /* 0x0000002509257223 */ /* 0x040fe20000000024 */
[----:B------:R-:W3:Y:S01]  /*0fa0*/  LDS R29, [R0+0x200] ;  /* 0x00020000001d7984 */ /* 0x000ee20000000800 */
[C---:B------:R-:W-:Y:S01]  /*0fb0*/  FFMA R41, R9.reuse, R41, R40 ;  /* 0x0000002909297223 */ /* 0x040fe20000000028 */
[C---:B------:R-:W-:Y:S01]  /*0fc0*/  FFMA R17, R9.reuse, R17, R52 ;  /* 0x0000001109117223 */ /* 0x040fe20000000034 */
[C---:B------:R-:W-:Y:S01]  /*0fd0*/  FFMA R21, R9.reuse, R21, R58 ;  /* 0x0000001509157223 */ /* 0x040fe2000000003a */
[----:B------:R-:W4:Y:S01]  /*0fe0*/  LDS R12, [R0+0x2fc] ;  /* 0x0002fc00000c7984 */ /* 0x000f220000000800 */
[----:B------:R-:W-:-:S03]  /*0ff0*/  FFMA R9, R9, R45, R44 ;  /* 0x0000002d09097223 */ /* 0x000fc6000000002c */
[----:B------:R-:W-:Y:S01]  /*1000*/  LDS R28, [R0+0x300] ;  /* 0x00030000001c7984 */ /* 0x000fe20000000800 */
[C---:B0-----:R-:W-:Y:S01]  /*1010*/  FFMA R49, R10.reuse, R18, R49 ;  /* 0x000000120a317223 */ /* 0x041fe20000000031 */
        /* <DEDUP_REMOVED lines=8> */
[----:B------:R-:W0:Y:S01]  /*10a0*/  LDS R10, [R0+0x2e0] ;  /* 0x0002e000000a7984 */ /* 0x000e220000000800 */
[C---:B------:R-:W-:Y:S01]  /*10b0*/  FFMA R76, R14.reuse, R39, R76 ;  /* 0x000000270e4c7223 */ /* 0x040fe2000000004c */
[C---:B-1----:R-:W-:Y:S01]  /*10c0*/  FFMA R50, R11.reuse, R26, R73 ;  /* 0x0000001a0b327223 */ /* 0x042fe20000000049 */
[C---:B------:R-:W-:Y:S01]  /*10d0*/  FFMA R51, R11.reuse, R18, R51 ;  /* 0x000000120b337223 */ /* 0x040fe20000000033 */
[C---:B------:R-:W-:Y:S01]  /*10e0*/  FFMA R44, R11.reuse, R22, R71 ;  /* 0x000000160b2c7223 */ /* 0x040fe20000000047 */
[C---:B------:R-:W-:Y:S01]  /*10f0*/  FFMA R52, R11.reuse, R30, R75 ;  /* 0x0000001e0b347223 */ /* 0x040fe2000000004b */
[C---:B------:R-:W-:Y:S01]  /*1100*/  FFMA R54, R11.reuse, R34, R77 ;  /* 0x000000220b367223 */ /* 0x040fe2000000004d */
[----:B------:R-:W-:Y:S01]  /*1110*/  FFMA R74, R11, R38, R74 ;  /* 0x000000260b4a7223 */ /* 0x000fe2000000004a */
[C---:B--2---:R-:W-:Y:S01]  /*1120*/  FFMA R59, R5.reuse, R18, R59 ;  /* 0x00000012053b7223 */ /* 0x044fe2000000003b */
[C---:B------:R-:W-:Y:S01]  /*1130*/  FFMA R48, R5.reuse, R22, R48 ;  /* 0x0000001605307223 */ /* 0x040fe20000000030 */
[C---:B------:R-:W-:Y:S01]  /*1140*/  FFMA R20, R5.reuse, R26, R20 ;  /* 0x0000001a05147223 */ /* 0x040fe20000000014 */
[C---:B------:R-:W-:Y:S01]  /*1150*/  FFMA R62, R5.reuse, R30, R62 ;  /* 0x0000001e053e7223 */ /* 0x040fe2000000003e */
[C---:B------:R-:W-:Y:S01]  /*1160*/  FFMA R58, R5.reuse, R34, R53 ;  /* 0x00000022053a7223 */ /* 0x040fe20000000035 */
[C---:B------:R-:W-:Y:S01]  /*1170*/  FFMA R72, R5.reuse, R38, R72 ;  /* 0x0000002605487223 */ /* 0x040fe20000000048 */
[C---:B------:R-:W-:Y:S01]  /*1180*/  FFMA R70, R5.reuse, R42, R70 ;  /* 0x0000002a05467223 */ /* 0x040fe20000000046 */
[----:B------:R-:W-:Y:S01]  /*1190*/  FFMA R7, R5, R46, R7 ;  /* 0x0000002e05077223 */ /* 0x000fe20000000007 */
[----:B---3--:R-:W-:Y:S01]  /*11a0*/  FFMA R17, R29, R18, R17 ;  /* 0x000000121d117223 */ /* 0x008fe20000000011 */
[C---:B------:R-:W-:Y:S01]  /*11b0*/  FFMA R66, R11.reuse, R42, R66 ;  /* 0x0000002a0b427223 */ /* 0x040fe20000000042 */
[----:B------:R-:W-:Y:S01]  /*11c0*/  FFMA R56, R11, R46, R15 ;  /* 0x0000002e0b387223 */ /* 0x000fe2000000000f */
[C---:B------:R-:W-:Y:S01]  /*11d0*/  FFMA R22, R29.reuse, R22, R21 ;  /* 0x000000161d167223 */ /* 0x040fe20000000015 */
[C---:B------:R-:W-:Y:S01]  /*11e0*/  FFMA R26, R29.reuse, R26, R25 ;  /* 0x0000001a1d1a7223 */ /* 0x040fe20000000019 */
[C---:B------:R-:W-:Y:S01]  /*11f0*/  FFMA R30, R29.reuse, R30, R57 ;  /* 0x0000001e1d1e7223 */ /* 0x040fe20000000039 */
[C---:B------:R-:W-:Y:S01]  /*1200*/  FFMA R34, R29.reuse, R34, R33 ;  /* 0x000000221d227223 */ /* 0x040fe20000000021 */
[C---:B------:R-:W-:Y:S01]  /*1210*/  FFMA R18, R29.reuse, R38, R37 ;  /* 0x000000261d127223 */ /* 0x040fe20000000025 */
[C---:B------:R-:W-:Y:S01]  /*1220*/  FFMA R5, R29.reuse, R42, R41 ;  /* 0x0000002a1d057223 */ /* 0x040fe20000000029 */
[----:B------:R-:W-:Y:S01]  /*1230*/  FFMA R9, R29, R46, R9 ;  /* 0x0000002e1d097223 */ /* 0x000fe20000000009 */
[----:B------:R-:W-:Y:S01]  /*1240*/  FFMA R3, R14, R47, R40 ;  /* 0x0000002f0e037223 */ /* 0x000fe20000000028 */
[----:B----4-:R-:W-:Y:S01]  /*1250*/  FFMA R40, R12, R27, R50 ;  /* 0x0000001b0c287223 */ /* 0x010fe20000000032 */
[----:B------:R-:W-:Y:S01]  /*1260*/  FFMA R38, R14, R35, R36 ;  /* 0x000000230e267223 */ /* 0x000fe20000000024 */
[C---:B------:R-:W-:Y:S01]  /*1270*/  FFMA R64, R12.reuse, R23, R44 ;  /* 0x000000170c407223 */ /* 0x040fe2000000002c */
[----:B------:R-:W-:Y:S01]  /*1280*/  FFMA R60, R12, R31, R52 ;  /* 0x0000001f0c3c7223 */ /* 0x000fe20000000034 */
[C---:B------:R-:W-:Y:S01]  /*1290*/  FFMA R53, R14.reuse, R19, R49 ;  /* 0x000000130e357223 */ /* 0x040fe20000000031 */
[C---:B------:R-:W-:Y:S01]  /*12a0*/  FFMA R41, R14.reuse, R27, R24 ;  /* 0x0000001b0e297223 */ /* 0x040fe20000000018 */
[C---:B------:R-:W-:Y:S01]  /*12b0*/  FFMA R37, R14.reuse, R31, R32 ;  /* 0x0000001f0e257223 */ /* 0x040fe20000000020 */
[----:B------:R-:W-:Y:S01]  /*12c0*/  FFMA R68, R14, R43, R68 ;  /* 0x0000002b0e447223 */ /* 0x000fe20000000044 */
[C---:B------:R-:W-:Y:S01]  /*12d0*/  FFMA R55, R12.reuse, R19, R51 ;  /* 0x000000130c377223 */ /* 0x040fe20000000033 */
[C---:B------:R-:W-:Y:S01]  /*12e0*/  FFMA R36, R12.reuse, R35, R54 ;  /* 0x000000230c247223 */ /* 0x040fe20000000036 */
[C---:B------:R-:W-:Y:S01]  /*12f0*/  FFMA R74, R12.reuse, R39, R74 ;  /* 0x000000270c4a7223 */ /* 0x040fe2000000004a */
[C---:B------:R-:W-:Y:S01]  /*1300*/  FFMA R66, R12.reuse, R43, R66 ;  /* 0x0000002b0c427223 */ /* 0x040fe20000000042 */
[----:B------:R-:W-:Y:S01]  /*1310*/  FFMA R11, R12, R47, R56 ;  /* 0x0000002f0c0b7223 */ /* 0x000fe20000000038 */
        /* <DEDUP_REMOVED lines=14> */
[C---:B------:R-:W-:Y:S01]  /*1400*/  FFMA R44, R28.reuse, R43, R5 ;  /* 0x0000002b1c2c7223 */ /* 0x040fe20000000005 */
[----:B------:R-:W-:Y:S01]  /*1410*/  FFMA R9, R28, R47, R9 ;  /* 0x0000002f1c097223 */ /* 0x000fe20000000009 */
[----:B------:R-:W-:Y:S01]  /*1420*/  IADD3 R0, PT, PT, R0, 0x400, RZ ;  /* 0x0000040000007810 */ /* 0x000fe20007ffe0ff */
[----:B------:R-:W-:Y:S06]  /*1430*/  BRA.U UP0, `(.L_x_0) ;  /* 0xfffffff500907547 */ /* 0x000fec000b83ffff */
[----:B------:R-:W-:Y:S01]  /*1440*/  HFMA2 R5, -RZ, RZ, 0, 5.9604644775390625e-08 ;  /* 0x00000001ff057431 */ /* 0x000fe200000001ff */
[----:B------:R-:W-:Y:S01]  /*1450*/  UPLOP3.LUT UP0, UPT, UPT, UPT, UPT, 0x40, 0x4 ;  /* 0x000000000004789c */ /* 0x000fe20003f0e870 */
[----:B------:R-:W-:Y:S10]  /*1460*/  BRA.U UP1, `(.L_x_1) ;  /* 0xffffffed017c7547 */ /* 0x000ff4000b83ffff */
[----:B------:R-:W0:Y:S01]  /*1470*/  S2R R0, SR_TID.X ;  /* 0x0000000000007919 */ /* 0x000e220000002100 */
[----:B------:R-:W1:Y:S01]  /*1480*/  LDC.64 R14, c[0x0][0x390] ;  /* 0x0000e400ff0e7b82 */ /* 0x000e620000000a00 */
[----:B------:R-:W-:Y:S01]  /*1490*/  IMAD R13, R2, 0x1880, R13 ;  /* 0x00001880020d7824 */ /* 0x000fe200078e020d */
[----:B------:R-:W-:Y:S02]  /*14a0*/  FMNMX R5, RZ, R50, !PT ;  /* 0x00000032ff057209 */ /* 0x000fe40007800000 */
[----:B------:R-:W-:Y:S02]  /*14b0*/  FMNMX R17, RZ, R62, !PT ;  /* 0x0000003eff117209 */ /* 0x000fe40007800000 */
[----:B------:R-:W-:Y:S02]  /*14c0*/  LEA R13, R6, R13, 0x3 ;  /* 0x0000000d060d7211 */ /* 0x000fe400078e18ff */
[----:B------:R-:W-:Y:S02]  /*14d0*/  FMNMX R19, RZ, R64, !PT ;  /* 0x00000040ff137209 */ /* 0x000fe40007800000 */
[----:B------:R-:W-:-:S02]  /*14e0*/  FMNMX R21, RZ, R40, !PT ;  /* 0x00000028ff157209 */ /* 0x000fc40007800000 */
[----:B------:R-:W-:Y:S02]  /*14f0*/  FMNMX R23, RZ, R60, !PT ;  /* 0x0000003cff177209 */ /* 0x000fe40007800000 */
[----:B------:R-:W-:Y:S02]  /*1500*/  FMNMX R25, RZ, R38, !PT ;  /* 0x00000026ff197209 */ /* 0x000fe40007800000 */
[----:B------:R-:W-:Y:S02]  /*1510*/  FMNMX R3, RZ, R3, !PT ;  /* 0x00000003ff037209 */ /* 0x000fe40007800000 */
[----:B------:R-:W-:Y:S02]  /*1520*/  FMNMX R53, RZ, R53, !PT ;  /* 0x00000035ff357209 */ /* 0x000fe40007800000 */
[----:B------:R-:W-:Y:S02]  /*1530*/  FMNMX R45, RZ, R45, !PT ;  /* 0x0000002dff2d7209 */ /* 0x000fe40007800000 */
[----:B------:R-:W-:-:S02]  /*1540*/  FMNMX R41, RZ, R41, !PT ;  /* 0x00000029ff297209 */ /* 0x000fc40007800000 */
[----:B------:R-:W-:Y:S02]  /*1550*/  FMNMX R37, RZ, R37, !PT ;  /* 0x00000025ff257209 */ /* 0x000fe40007800000 */
[----:B------:R-:W-:Y:S02]  /*1560*/  FMNMX R57, RZ, R57, !PT ;  /* 0x00000039ff397209 */ /* 0x000fe40007800000 */
[----:B------:R-:W-:Y:S02]  /*1570*/  FMNMX R55, RZ, R55, !PT ;  /* 0x00000037ff377209 */ /* 0x000fe40007800000 */
[----:B------:R-:W-:Y:S02]  /*1580*/  FMNMX R63, RZ, R63, !PT ;  /* 0x0000003fff3f7209 */ /* 0x000fe40007800000 */
[----:B0-----:R-:W-:Y:S02]  /*1590*/  SHF.L.U32 R0, R0, 0x1, RZ ;  /* 0x0000000100007819 */ /* 0x001fe400000006ff */
[----:B------:R-:W-:-:S02]  /*15a0*/  FMNMX R61, RZ, R61, !PT ;  /* 0x0000003dff3d7209 */ /* 0x000fc40007800000 */
[----:B------:R-:W-:Y:S02]  /*15b0*/  LOP3.LUT R0, R0, 0x6, RZ, 0xc0, !PT ;  /* 0x0000000600007812 */ /* 0x000fe400078ec0ff */
[----:B------:R-:W-:Y:S02]  /*15c0*/  FMNMX R7, RZ, R7, !PT ;  /* 0x00000007ff077209 */ /* 0x000fe40007800000 */
[----:B------:R-:W-:Y:S02]  /*15d0*/  IADD3 R13, PT, PT, R13, R0, RZ ;  /* 0x000000000d0d7210 */ /* 0x000fe40007ffe0ff */
[----:B------:R-:W-:Y:S02]  /*15e0*/  FMNMX R27, RZ, R66, !PT ;  /* 0x00000042ff1b7209 */ /* 0x000fe40007800000 */
[----:B------:R-:W-:Y:S01]  /*15f0*/  FMNMX R11, RZ, R11, !PT ;  /* 0x0000000bff0b7209 */ /* 0x000fe20007800000 */
[----:B------:R-:W-:Y:S01]  /*1600*/  IMAD R13, R4, 0x70, R13 ;  /* 0x00000070040d7824 */ /* 0x000fe200078e020d */
[----:B------:R-:W-:-:S02]  /*1610*/  FMNMX R59, RZ, R59, !PT ;  /* 0x0000003bff3b7209 */ /* 0x000fc40007800000 */
[----:B------:R-:W-:Y:S01]  /*1620*/  FMNMX R9, RZ, R9, !PT ;  /* 0x00000009ff097209 */ /* 0x000fe20007800000 */
[----:B-1----:R-:W-:Y:S01]  /*1630*/  IMAD.WIDE.U32 R14, R13, 0x4, R14 ;  /* 0x000000040d0e7825 */ /* 0x002fe200078e000e */
[----:B------:R-:W-:-:S04]  /*1640*/  FMNMX R13, RZ, R48, !PT ;  /* 0x00000030ff0d7209 */ /* 0x000fc80007800000 */
[----:B------:R0:W-:Y:S04]  /*1650*/  STG.E desc[UR6][R14.64+0x4], R5 ;  /* 0x000004050e007986 */ /* 0x0001e8000c101906 */
[----:B------:R1:W-:Y:S04]  /*1660*/  STG.E desc[UR6][R14.64+0x62004], R13 ;  /* 0x0620040d0e007986 */ /* 0x0003e8000c101906 */
[----:B------:R2:W-:Y:S01]  /*1670*/  STG.E desc[UR6][R14.64+0x126004], R17 ;  /* 0x126004110e007986 */ /* 0x0005e2000c101906 */
[----:B0-----:R-:W-:-:S03]  /*1680*/  FMNMX R5, RZ, R52, !PT ;  /* 0x00000034ff057209 */ /* 0x001fc60007800000 */
[----:B------:R0:W-:Y:S01]  /*1690*/  STG.E desc[UR6][R14.64+0x620e0], R19 ;  /* 0x0620e0130e007986 */ /* 0x0001e2000c101906 */
[----:B-1----:R-:W-:-:S03]  /*16a0*/  FMNMX R13, RZ, R58, !PT ;  /* 0x0000003aff0d7209 */ /* 0x002fc60007800000 */
[----:B------:R1:W-:Y:S01]  /*16b0*/  STG.E desc[UR6][R14.64+0xc40e0], R21 ;  /* 0x0c40e0150e007986 */ /* 0x0003e2000c101906 */
[----:B--2---:R-:W-:-:S03]  /*16c0*/  FMNMX R17, RZ, R76, !PT ;  /* 0x0000004cff117209 */ /* 0x004fc60007800000 */
[----:B------:R2:W-:Y:S04]  /*16d0*/  STG.E desc[UR6][R14.64+0x1260e0], R23 ;  /* 0x1260e0170e007986 */ /* 0x0005e8000c101906 */
[----:B------:R3:W-:Y:S01]  /*16e0*/  STG.E desc[UR6][R14.64+0xe4], R5 ;  /* 0x0000e4050e007986 */ /* 0x0007e2000c101906 */
[----:B0-----:R-:W-:-:S03]  /*16f0*/  FMNMX R19, RZ, R68, !PT ;  /* 0x00000044ff137209 */ /* 0x001fc60007800000 */
[----:B------:R0:W-:Y:S01]  /*1700*/  STG.E desc[UR6][R14.64+0x620e4], R13 ;  /* 0x0620e40d0e007986 */ /* 0x0001e2000c101906 */
[----:B-1----:R-:W-:-:S03]  /*1710*/  FMNMX R21, RZ, R42, !PT ;  /* 0x0000002aff157209 */ /* 0x002fc60007800000 */
[----:B------:R1:W-:Y:S01]  /*1720*/  STG.E desc[UR6][R14.64+0x3100], R25 ;  /* 0x003100190e007986 */ /* 0x0003e2000c101906 */
[----:B--2---:R-:W-:-:S03]  /*1730*/  FMNMX R23, RZ, R72, !PT ;  /* 0x00000048ff177209 */ /* 0x004fc60007800000 */
[----:B------:R2:W-:Y:S01]  /*1740*/  STG.E desc[UR6][R14.64+0x65100], R17 ;  /* 0x065100110e007986 */ /* 0x0005e2000c101906 */
[----:B---3--:R-:W-:-:S03]  /*1750*/  FMNMX R5, RZ, R46, !PT ;  /* 0x0000002eff057209 */ /* 0x008fc60007800000 */
[----:B------:R3:W-:Y:S01]  /*1760*/  STG.E desc[UR6][R14.64+0x129100], R3 ;  /* 0x129100030e007986 */ /* 0x0007e2000c101906 */
[----:B0-----:R-:W-:Y:S02]  /*1770*/  FMNMX R13, RZ, R36, !PT ;  /* 0x00000024ff0d7209 */ /* 0x001fe40007800000 */
[----:B-1----:R-:W-:Y:S01]  /*1780*/  FMNMX R25, RZ, R74, !PT ;  /* 0x0000004aff197209 */ /* 0x002fe20007800000 */
[----:B------:R-:W-:Y:S01]  /*1790*/  STG.E desc[UR6][R14.64], R53 ;  /* 0x000000350e007986 */ /* 0x000fe2000c101906 */
[----:B--2---:R-:W-:-:S03]  /*17a0*/  FMNMX R17, RZ, R44, !PT ;  /* 0x0000002cff117209 */ /* 0x004fc60007800000 */
[----:B------:R-:W-:Y:S01]  /*17b0*/  STG.E desc[UR6][R14.64+0x62000], R45 ;  /* 0x0620002d0e007986 */ /* 0x000fe2000c101906 */
[----:B---3--:R-:W-:-:S03]  /*17c0*/  FMNMX R3, RZ, R70, !PT ;  /* 0x00000046ff037209 */ /* 0x008fc60007800000 */
[----:B------:R-:W-:Y:S04]  /*17d0*/  STG.E desc[UR6][R14.64+0xc4000], R41 ;  /* 0x0c4000290e007986 */ /* 0x000fe8000c101906 */
        /* <DEDUP_REMOVED lines=17> */
[----:B------:R-:W-:Y:S01]  /*18f0*/  STG.E desc[UR6][R14.64+0x1291e4], R9 ;  /* 0x1291e4090e007986 */ /* 0x000fe2000c101906 */
[----:B------:R-:W-:Y:S05]  /*1900*/  EXIT ;  /* 0x000000000000794d */ /* 0x000fea0003800000 */
.L_x_2:
[----:B------:R-:W-:-:S00]  /*1910*/  BRA `(.L_x_2) ;  /* 0xfffffffc00fc7947 */ /* 0x000fc0000383ffff */
[----:B------:R-:W-:-:S00]  /*1920*/  NOP ;  /* 0x0000000000007918 */ /* 0x000fc00000000000 */
        /* <DEDUP_REMOVED lines=13> */
.L_x_3:


//--------------------- .nv.shared.candidate3     --------------------------
	.section	.nv.shared.candidate3,"aw",@nobits
	.sectionflags	@""
	.align	4
.nv.shared.candidate3:
	.zero		50176


//--------------------- .nv.shared.reserved.0     --------------------------
	.section	.nv.shared.reserved.0,"aw",@nobits
	.weak		__nv_reservedSMEM_offset_0_alias
	.size		__nv_reservedSMEM_offset_0_alias, 0, 64
	.other		__nv_reservedSMEM_offset_0_alias,@"STO_CUDA_RESERVED_SHARED STV_DEFAULT"
__nv_reservedSMEM_offset_0_alias:
	.zero		0
	.zero		64


//--------------------- .nv.constant0.candidate3  --------------------------
	.section	.nv.constant0.candidate3,"a",@progbits
	.sectionflags	@""
	.align	4
.nv.constant0.candidate3:
	.zero		920


//--------------------- SYMBOLS --------------------------

	.type		.nv.reservedSmem.offset0,@object
	.size		.nv.reservedSmem.offset0,0x4
	.type		.nv.reservedSmem.cap,@object
	.size		.nv.reservedSmem.cap,0x4
